//
// Generated by NVIDIA NVVM Compiler
//
// Compiler Build ID: CL-36424714
// Cuda compilation tools, release 13.0, V13.0.88
// Based on NVVM 20.0.0
//

.version 9.0
.target sm_100
.address_size 64

	// .globl	_Z11xcorr_naivePKfS0_Pfi

.visible .entry _Z11xcorr_naivePKfS0_Pfi(
	.param .u64 .ptr .align 1 _Z11xcorr_naivePKfS0_Pfi_param_0,
	.param .u64 .ptr .align 1 _Z11xcorr_naivePKfS0_Pfi_param_1,
	.param .u64 .ptr .align 1 _Z11xcorr_naivePKfS0_Pfi_param_2,
	.param .u32 _Z11xcorr_naivePKfS0_Pfi_param_3
)
{
	.reg .pred 	%p<26>;
	.reg .b32 	%r<42>;
	.reg .b32 	%f<96>;
	.reg .b64 	%rd<47>;

	ld.param.u64 	%rd7, [_Z11xcorr_naivePKfS0_Pfi_param_0];
	ld.param.u64 	%rd8, [_Z11xcorr_naivePKfS0_Pfi_param_1];
	ld.param.u64 	%rd6, [_Z11xcorr_naivePKfS0_Pfi_param_2];
	ld.param.u32 	%r28, [_Z11xcorr_naivePKfS0_Pfi_param_3];
	cvta.to.global.u64 	%rd1, %rd8;
	cvta.to.global.u64 	%rd2, %rd7;
	shl.b32 	%r29, %r28, 1;
	add.s32 	%r30, %r29, -1;
	mov.u32 	%r31, %ctaid.x;
	mov.u32 	%r32, %ntid.x;
	mov.u32 	%r33, %tid.x;
	mad.lo.s32 	%r1, %r31, %r32, %r33;
	setp.ge.s32 	%p1, %r1, %r30;
	@%p1 bra 	$L__BB0_43;
	setp.lt.s32 	%p2, %r28, 1;
	mov.f32 	%f75, 0f00000000;
	@%p2 bra 	$L__BB0_42;
	sub.s32 	%r35, %r1, %r28;
	add.s32 	%r2, %r35, 1;
	and.b32  	%r3, %r28, 7;
	setp.lt.u32 	%p3, %r28, 8;
	mov.f32 	%f75, 0f00000000;
	mov.b32 	%r40, 0;
	@%p3 bra 	$L__BB0_21;
	and.b32  	%r40, %r28, 2147483640;
	mov.f32 	%f75, 0f00000000;
	mov.b32 	%r38, 0;
$L__BB0_4:
	.pragma "nounroll";
	add.s32 	%r6, %r2, %r38;
	setp.ge.u32 	%p4, %r6, %r28;
	mul.wide.u32 	%rd9, %r38, 4;
	add.s64 	%rd3, %rd2, %rd9;
	@%p4 bra 	$L__BB0_6;
	ld.global.nc.f32 	%f42, [%rd3];
	mul.wide.u32 	%rd10, %r6, 4;
	add.s64 	%rd11, %rd1, %rd10;
	ld.global.nc.f32 	%f43, [%rd11];
	fma.rn.f32 	%f75, %f42, %f43, %f75;
$L__BB0_6:
	add.s32 	%r7, %r6, 1;
	setp.ge.u32 	%p5, %r7, %r28;
	@%p5 bra 	$L__BB0_8;
	ld.global.nc.f32 	%f44, [%rd3+4];
	mul.wide.u32 	%rd12, %r7, 4;
	add.s64 	%rd13, %rd1, %rd12;
	ld.global.nc.f32 	%f45, [%rd13];
	fma.rn.f32 	%f75, %f44, %f45, %f75;
$L__BB0_8:
	add.s32 	%r8, %r6, 2;
	setp.ge.u32 	%p6, %r8, %r28;
	@%p6 bra 	$L__BB0_10;
	ld.global.nc.f32 	%f46, [%rd3+8];
	mul.wide.u32 	%rd14, %r8, 4;
	add.s64 	%rd15, %rd1, %rd14;
	ld.global.nc.f32 	%f47, [%rd15];
	fma.rn.f32 	%f75, %f46, %f47, %f75;
$L__BB0_10:
	add.s32 	%r9, %r6, 3;
	setp.ge.u32 	%p7, %r9, %r28;
	@%p7 bra 	$L__BB0_12;
	ld.global.nc.f32 	%f48, [%rd3+12];
	mul.wide.u32 	%rd16, %r9, 4;
	add.s64 	%rd17, %rd1, %rd16;
	ld.global.nc.f32 	%f49, [%rd17];
	fma.rn.f32 	%f75, %f48, %f49, %f75;
$L__BB0_12:
	add.s32 	%r10, %r6, 4;
	setp.ge.u32 	%p8, %r10, %r28;
	@%p8 bra 	$L__BB0_14;
	ld.global.nc.f32 	%f50, [%rd3+16];
	mul.wide.u32 	%rd18, %r10, 4;
	add.s64 	%rd19, %rd1, %rd18;
	ld.global.nc.f32 	%f51, [%rd19];
	fma.rn.f32 	%f75, %f50, %f51, %f75;
$L__BB0_14:
	add.s32 	%r11, %r6, 5;
	setp.ge.u32 	%p9, %r11, %r28;
	@%p9 bra 	$L__BB0_16;
	ld.global.nc.f32 	%f52, [%rd3+20];
	mul.wide.u32 	%rd20, %r11, 4;
	add.s64 	%rd21, %rd1, %rd20;
	ld.global.nc.f32 	%f53, [%rd21];
	fma.rn.f32 	%f75, %f52, %f53, %f75;
$L__BB0_16:
	add.s32 	%r12, %r6, 6;
	setp.ge.u32 	%p10, %r12, %r28;
	@%p10 bra 	$L__BB0_18;
	ld.global.nc.f32 	%f54, [%rd3+24];
	mul.wide.u32 	%rd22, %r12, 4;
	add.s64 	%rd23, %rd1, %rd22;
	ld.global.nc.f32 	%f55, [%rd23];
	fma.rn.f32 	%f75, %f54, %f55, %f75;
$L__BB0_18:
	add.s32 	%r13, %r6, 7;
	setp.ge.u32 	%p11, %r13, %r28;
	@%p11 bra 	$L__BB0_20;
	ld.global.nc.f32 	%f56, [%rd3+28];
	mul.wide.u32 	%rd24, %r13, 4;
	add.s64 	%rd25, %rd1, %rd24;
	ld.global.nc.f32 	%f57, [%rd25];
	fma.rn.f32 	%f75, %f56, %f57, %f75;
$L__BB0_20:
	add.s32 	%r38, %r38, 8;
	setp.ne.s32 	%p12, %r38, %r40;
	@%p12 bra 	$L__BB0_4;
$L__BB0_21:
	setp.eq.s32 	%p13, %r3, 0;
	@%p13 bra 	$L__BB0_42;
	and.b32  	%r16, %r28, 3;
	setp.lt.u32 	%p14, %r3, 4;
	@%p14 bra 	$L__BB0_32;
	add.s32 	%r17, %r2, %r40;
	setp.ge.u32 	%p15, %r17, %r28;
	mul.wide.u32 	%rd26, %r40, 4;
	add.s64 	%rd4, %rd2, %rd26;
	@%p15 bra 	$L__BB0_25;
	ld.global.nc.f32 	%f59, [%rd4];
	mul.wide.u32 	%rd27, %r17, 4;
	add.s64 	%rd28, %rd1, %rd27;
	ld.global.nc.f32 	%f60, [%rd28];
	fma.rn.f32 	%f75, %f59, %f60, %f75;
$L__BB0_25:
	add.s32 	%r18, %r17, 1;
	setp.ge.u32 	%p16, %r18, %r28;
	@%p16 bra 	$L__BB0_27;
	ld.global.nc.f32 	%f61, [%rd4+4];
	mul.wide.u32 	%rd29, %r18, 4;
	add.s64 	%rd30, %rd1, %rd29;
	ld.global.nc.f32 	%f62, [%rd30];
	fma.rn.f32 	%f75, %f61, %f62, %f75;
$L__BB0_27:
	add.s32 	%r19, %r17, 2;
	setp.ge.u32 	%p17, %r19, %r28;
	@%p17 bra 	$L__BB0_29;
	ld.global.nc.f32 	%f63, [%rd4+8];
	mul.wide.u32 	%rd31, %r19, 4;
	add.s64 	%rd32, %rd1, %rd31;
	ld.global.nc.f32 	%f64, [%rd32];
	fma.rn.f32 	%f75, %f63, %f64, %f75;
$L__BB0_29:
	add.s32 	%r20, %r17, 3;
	setp.ge.u32 	%p18, %r20, %r28;
	@%p18 bra 	$L__BB0_31;
	ld.global.nc.f32 	%f65, [%rd4+12];
	mul.wide.u32 	%rd33, %r20, 4;
	add.s64 	%rd34, %rd1, %rd33;
	ld.global.nc.f32 	%f66, [%rd34];
	fma.rn.f32 	%f75, %f65, %f66, %f75;
$L__BB0_31:
	add.s32 	%r40, %r40, 4;
$L__BB0_32:
	setp.eq.s32 	%p19, %r16, 0;
	@%p19 bra 	$L__BB0_42;
	setp.eq.s32 	%p20, %r16, 1;
	@%p20 bra 	$L__BB0_39;
	add.s32 	%r23, %r2, %r40;
	setp.ge.u32 	%p21, %r23, %r28;
	mul.wide.u32 	%rd35, %r40, 4;
	add.s64 	%rd5, %rd2, %rd35;
	@%p21 bra 	$L__BB0_36;
	ld.global.nc.f32 	%f68, [%rd5];
	mul.wide.u32 	%rd36, %r23, 4;
	add.s64 	%rd37, %rd1, %rd36;
	ld.global.nc.f32 	%f69, [%rd37];
	fma.rn.f32 	%f75, %f68, %f69, %f75;
$L__BB0_36:
	add.s32 	%r24, %r23, 1;
	setp.ge.u32 	%p22, %r24, %r28;
	@%p22 bra 	$L__BB0_38;
	ld.global.nc.f32 	%f70, [%rd5+4];
	mul.wide.u32 	%rd38, %r24, 4;
	add.s64 	%rd39, %rd1, %rd38;
	ld.global.nc.f32 	%f71, [%rd39];
	fma.rn.f32 	%f75, %f70, %f71, %f75;
$L__BB0_38:
	add.s32 	%r40, %r40, 2;
$L__BB0_39:
	and.b32  	%r37, %r28, 1;
	setp.eq.b32 	%p23, %r37, 1;
	not.pred 	%p24, %p23;
	@%p24 bra 	$L__BB0_42;
	add.s32 	%r27, %r2, %r40;
	setp.ge.u32 	%p25, %r27, %r28;
	@%p25 bra 	$L__BB0_42;
	mul.wide.u32 	%rd40, %r40, 4;
	add.s64 	%rd41, %rd2, %rd40;
	ld.global.nc.f32 	%f72, [%rd41];
	mul.wide.u32 	%rd42, %r27, 4;
	add.s64 	%rd43, %rd1, %rd42;
	ld.global.nc.f32 	%f73, [%rd43];
	fma.rn.f32 	%f75, %f72, %f73, %f75;
$L__BB0_42:
	cvta.to.global.u64 	%rd44, %rd6;
	mul.wide.s32 	%rd45, %r1, 4;
	add.s64 	%rd46, %rd44, %rd45;
	st.global.f32 	[%rd46], %f75;
$L__BB0_43:
	ret;

}
	// .globl	_Z9cmul_conjPK6float2S1_PS_i
.visible .entry _Z9cmul_conjPK6float2S1_PS_i(
	.param .u64 .ptr .align 1 _Z9cmul_conjPK6float2S1_PS_i_param_0,
	.param .u64 .ptr .align 1 _Z9cmul_conjPK6float2S1_PS_i_param_1,
	.param .u64 .ptr .align 1 _Z9cmul_conjPK6float2S1_PS_i_param_2,
	.param .u32 _Z9cmul_conjPK6float2S1_PS_i_param_3
)
{
	.reg .pred 	%p<2>;
	.reg .b32 	%r<6>;
	.reg .b32 	%f<10>;
	.reg .b64 	%rd<11>;

	ld.param.u64 	%rd1, [_Z9cmul_conjPK6float2S1_PS_i_param_0];
	ld.param.u64 	%rd2, [_Z9cmul_conjPK6float2S1_PS_i_param_1];
	ld.param.u64 	%rd3, [_Z9cmul_conjPK6float2S1_PS_i_param_2];
	ld.param.u32 	%r2, [_Z9cmul_conjPK6float2S1_PS_i_param_3];
	mov.u32 	%r3, %ctaid.x;
	mov.u32 	%r4, %ntid.x;
	mov.u32 	%r5, %tid.x;
	mad.lo.s32 	%r1, %r3, %r4, %r5;
	setp.ge.s32 	%p1, %r1, %r2;
	@%p1 bra 	$L__BB1_2;
	cvta.to.global.u64 	%rd4, %rd1;
	cvta.to.global.u64 	%rd5, %rd2;
	cvta.to.global.u64 	%rd6, %rd3;
	mul.wide.s32 	%rd7, %r1, 8;
	add.s64 	%rd8, %rd4, %rd7;
	ld.global.nc.v2.f32 	{%f1, %f2}, [%rd8];
	add.s64 	%rd9, %rd5, %rd7;
	ld.global.nc.v2.f32 	{%f3, %f4}, [%rd9];
	mul.f32 	%f5, %f2, %f4;
	fma.rn.f32 	%f6, %f1, %f3, %f5;
	add.s64 	%rd10, %rd6, %rd7;
	mul.f32 	%f7, %f2, %f3;
	mul.f32 	%f8, %f1, %f4;
	sub.f32 	%f9, %f7, %f8;
	st.global.v2.f32 	[%rd10], {%f6, %f9};
$L__BB1_2:
	ret;

}
	// .globl	_Z15scaleCopyKernelPfPK6float2fi
.visible .entry _Z15scaleCopyKernelPfPK6float2fi(
	.param .u64 .ptr .align 1 _Z15scaleCopyKernelPfPK6float2fi_param_0,
	.param .u64 .ptr .align 1 _Z15scaleCopyKernelPfPK6float2fi_param_1,
	.param .f32 _Z15scaleCopyKernelPfPK6float2fi_param_2,
	.param .u32 _Z15scaleCopyKernelPfPK6float2fi_param_3
)
{
	.reg .pred 	%p<2>;
	.reg .b32 	%r<6>;
	.reg .b32 	%f<4>;
	.reg .b64 	%rd<9>;

	ld.param.u64 	%rd1, [_Z15scaleCopyKernelPfPK6float2fi_param_0];
	ld.param.u64 	%rd2, [_Z15scaleCopyKernelPfPK6float2fi_param_1];
	ld.param.f32 	%f1, [_Z15scaleCopyKernelPfPK6float2fi_param_2];
	ld.param.u32 	%r2, [_Z15scaleCopyKernelPfPK6float2fi_param_3];
	mov.u32 	%r3, %ctaid.x;
	mov.u32 	%r4, %ntid.x;
	mov.u32 	%r5, %tid.x;
	mad.lo.s32 	%r1, %r3, %r4, %r5;
	setp.ge.s32 	%p1, %r1, %r2;
	@%p1 bra 	$L__BB2_2;
	cvta.to.global.u64 	%rd3, %rd2;
	cvta.to.global.u64 	%rd4, %rd1;
	mul.wide.s32 	%rd5, %r1, 8;
	add.s64 	%rd6, %rd3, %rd5;
	ld.global.f32 	%f2, [%rd6];
	mul.f32 	%f3, %f1, %f2;
	mul.wide.s32 	%rd7, %r1, 4;
	add.s64 	%rd8, %rd4, %rd7;
	st.global.f32 	[%rd8], %f3;
$L__BB2_2:
	ret;

}


// ===== COMPILED SASS (sm_100) =====

	.target	sm_100

	.elftype	@"ET_EXEC"


//--------------------- .note.nv.tkinfo           --------------------------
	.section	.note.nv.tkinfo,"",@"SHT_NOTE"
	.sectionflags	@"SHF_NOTE_NV_TKINFO"
	.tkinfo
        /*0018*/ 	.word	0x00000002
        /*0030*/ 	.string	""
        /*0030*/ 	.string	"ptxas"
        /*0030*/ 	.string	"Cuda compilation tools, release 13.0, V13.0.88"
        /*0030*/ 	.string	"Build cuda_13.0.r13.0/compiler.36424714_0"
        /*0030*/ 	.string	"-arch sm_100 -m 64 "



//--------------------- .note.nv.cuinfo           --------------------------
	.section	.note.nv.cuinfo,"",@"SHT_NOTE"
	.sectionflags	@"SHF_NOTE_NV_CUINFO"
        /*0018*/ 	.short	0x0002
        /*001a*/ 	.short	0x0064
        /*001c*/ 	.short	0x0082
	.zero		2


//--------------------- .nv.info                  --------------------------
	.section	.nv.info,"",@"SHT_CUDA_INFO"
	.align	4


	//----- nvinfo : EIATTR_REGCOUNT
	.align		4
        /*0000*/ 	.byte	0x04, 0x2f
        /*0002*/ 	.short	(.L_1 - .L_0)
	.align		4
.L_0:
        /*0004*/ 	.word	index@(_Z11xcorr_naivePKfS0_Pfi)
        /*0008*/ 	.word	0x00000020


	//----- nvinfo : EIATTR_FRAME_SIZE
	.align		4
.L_1:
        /*000c*/ 	.byte	0x04, 0x11
        /*000e*/ 	.short	(.L_3 - .L_2)
	.align		4
.L_2:
        /*0010*/ 	.word	index@(_Z11xcorr_naivePKfS0_Pfi)
        /*0014*/ 	.word	0x00000000


	//----- nvinfo : EIATTR_REGCOUNT
	.align		4
.L_3:
        /*0018*/ 	.byte	0x04, 0x2f
        /*001a*/ 	.short	(.L_5 - .L_4)
	.align		4
.L_4:
        /*001c*/ 	.word	index@(_Z9cmul_conjPK6float2S1_PS_i)
        /*0020*/ 	.word	0x0000000e


	//----- nvinfo : EIATTR_FRAME_SIZE
	.align		4
.L_5:
        /*0024*/ 	.byte	0x04, 0x11
        /*0026*/ 	.short	(.L_7 - .L_6)
	.align		4
.L_6:
        /*0028*/ 	.word	index@(_Z9cmul_conjPK6float2S1_PS_i)
        /*002c*/ 	.word	0x00000000


	//----- nvinfo : EIATTR_REGCOUNT
	.align		4
.L_7:
        /*0030*/ 	.byte	0x04, 0x2f
        /*0032*/ 	.short	(.L_9 - .L_8)
	.align		4
.L_8:
        /*0034*/ 	.word	index@(_Z15scaleCopyKernelPfPK6float2fi)
        /*0038*/ 	.word	0x0000000a


	//----- nvinfo : EIATTR_FRAME_SIZE
	.align		4
.L_9:
        /*003c*/ 	.byte	0x04, 0x11
        /*003e*/ 	.short	(.L_11 - .L_10)
	.align		4
.L_10:
        /*0040*/ 	.word	index@(_Z15scaleCopyKernelPfPK6float2fi)
        /*0044*/ 	.word	0x00000000


	//----- nvinfo : EIATTR_MIN_STACK_SIZE
	.align		4
.L_11:
        /*0048*/ 	.byte	0x04, 0x12
        /*004a*/ 	.short	(.L_13 - .L_12)
	.align		4
.L_12:
        /*004c*/ 	.word	index@(_Z15scaleCopyKernelPfPK6float2fi)
        /*0050*/ 	.word	0x00000000


	//----- nvinfo : EIATTR_MIN_STACK_SIZE
	.align		4
.L_13:
        /*0054*/ 	.byte	0x04, 0x12
        /*0056*/ 	.short	(.L_15 - .L_14)
	.align		4
.L_14:
        /*0058*/ 	.word	index@(_Z9cmul_conjPK6float2S1_PS_i)
        /*005c*/ 	.word	0x00000000


	//----- nvinfo : EIATTR_MIN_STACK_SIZE
	.align		4
.L_15:
        /*0060*/ 	.byte	0x04, 0x12
        /*0062*/ 	.short	(.L_17 - .L_16)
	.align		4
.L_16:
        /*0064*/ 	.word	index@(_Z11xcorr_naivePKfS0_Pfi)
        /*0068*/ 	.word	0x00000000
.L_17:


//--------------------- .nv.compat                --------------------------
	.section	.nv.compat,"",@"SHT_CUDA_COMPAT_INFO"
	.align	4
        /*0000*/ 	.byte	0x02, 0x09, 0x00, 0x00, 0x02, 0x02, 0x01, 0x00, 0x02, 0x05, 0x05, 0x00, 0x03, 0x07, 0x01, 0x01
        /*0010*/ 	.byte	0x02, 0x03, 0x00, 0x00, 0x02, 0x06, 0x01, 0x00, 0x04, 0x0b, 0x08, 0x00, 0x09, 0x00, 0x00, 0x00
        /*0020*/ 	.byte	0x00, 0x00, 0x00, 0x00


//--------------------- .nv.info._Z15scaleCopyKernelPfPK6float2fi --------------------------
	.section	.nv.info._Z15scaleCopyKernelPfPK6float2fi,"",@"SHT_CUDA_INFO"
	.sectionflags	@""
	.align	4


	//----- nvinfo : EIATTR_CUDA_API_VERSION
	.align		4
        /*0000*/ 	.byte	0x04, 0x37
        /*0002*/ 	.short	(.L_19 - .L_18)
.L_18:
        /*0004*/ 	.word	0x00000082


	//----- nvinfo : EIATTR_KPARAM_INFO
	.align		4
.L_19:
        /*0008*/ 	.byte	0x04, 0x17
        /*000a*/ 	.short	(.L_21 - .L_20)
.L_20:
        /*000c*/ 	.word	0x00000000
        /*0010*/ 	.short	0x0003
        /*0012*/ 	.short	0x0014
        /*0014*/ 	.byte	0x00, 0xf0, 0x11, 0x00


	//----- nvinfo : EIATTR_KPARAM_INFO
	.align		4
.L_21:
        /*0018*/ 	.byte	0x04, 0x17
        /*001a*/ 	.short	(.L_23 - .L_22)
.L_22:
        /*001c*/ 	.word	0x00000000
        /*0020*/ 	.short	0x0002
        /*0022*/ 	.short	0x0010
        /*0024*/ 	.byte	0x00, 0xf0, 0x11, 0x00


	//----- nvinfo : EIATTR_KPARAM_INFO
	.align		4
.L_23:
        /*0028*/ 	.byte	0x04, 0x17
        /*002a*/ 	.short	(.L_25 - .L_24)
.L_24:
        /*002c*/ 	.word	0x00000000
        /*0030*/ 	.short	0x0001
        /*0032*/ 	.short	0x0008
        /*0034*/ 	.byte	0x00, 0xf5, 0x21, 0x00


	//----- nvinfo : EIATTR_KPARAM_INFO
	.align		4
.L_25:
        /*0038*/ 	.byte	0x04, 0x17
        /*003a*/ 	.short	(.L_27 - .L_26)
.L_26:
        /*003c*/ 	.word	0x00000000
        /*0040*/ 	.short	0x0000
        /*0042*/ 	.short	0x0000
        /*0044*/ 	.byte	0x00, 0xf5, 0x21, 0x00


	//----- nvinfo : EIATTR_SPARSE_MMA_MASK
	.align		4
.L_27:
        /*0048*/ 	.byte	0x03, 0x50
        /*004a*/ 	.short	0x0000


	//----- nvinfo : EIATTR_MAXREG_COUNT
	.align		4
        /*004c*/ 	.byte	0x03, 0x1b
        /*004e*/ 	.short	0x00ff


	//----- nvinfo : EIATTR_MERCURY_ISA_VERSION
	.align		4
        /*0050*/ 	.byte	0x03, 0x5f
        /*0052*/ 	.short	0x0101


	//----- nvinfo : EIATTR_VRC_CTA_INIT_COUNT
	.align		4
        /*0054*/ 	.byte	0x02, 0x4a
	.zero		1
	.zero		1


	//----- nvinfo : EIATTR_EXIT_INSTR_OFFSETS
	.align		4
        /*0058*/ 	.byte	0x04, 0x1c
        /*005a*/ 	.short	(.L_29 - .L_28)


	//   ....[0]....
.L_28:
        /*005c*/ 	.word	0x00000070


	//   ....[1]....
        /*0060*/ 	.word	0x00000110


	//----- nvinfo : EIATTR_CBANK_PARAM_SIZE
	.align		4
.L_29:
        /*0064*/ 	.byte	0x03, 0x19
        /*0066*/ 	.short	0x0018


	//----- nvinfo : EIATTR_PARAM_CBANK
	.align		4
        /*0068*/ 	.byte	0x04, 0x0a
        /*006a*/ 	.short	(.L_31 - .L_30)
	.align		4
.L_30:
        /*006c*/ 	.word	index@(.nv.constant0._Z15scaleCopyKernelPfPK6float2fi)
        /*0070*/ 	.short	0x0380
        /*0072*/ 	.short	0x0018


	//----- nvinfo : EIATTR_SW_WAR
	.align		4
.L_31:
        /*0074*/ 	.byte	0x04, 0x36
        /*0076*/ 	.short	(.L_33 - .L_32)
.L_32:
        /*0078*/ 	.word	0x00000008
.L_33:


//--------------------- .nv.info._Z9cmul_conjPK6float2S1_PS_i --------------------------
	.section	.nv.info._Z9cmul_conjPK6float2S1_PS_i,"",@"SHT_CUDA_INFO"
	.sectionflags	@""
	.align	4


	//----- nvinfo : EIATTR_CUDA_API_VERSION
	.align		4
        /*0000*/ 	.byte	0x04, 0x37
        /*0002*/ 	.short	(.L_35 - .L_34)
.L_34:
        /*0004*/ 	.word	0x00000082


	//----- nvinfo : EIATTR_KPARAM_INFO
	.align		4
.L_35:
        /*0008*/ 	.byte	0x04, 0x17
        /*000a*/ 	.short	(.L_37 - .L_36)
.L_36:
        /*000c*/ 	.word	0x00000000
        /*0010*/ 	.short	0x0003
        /*0012*/ 	.short	0x0018
        /*0014*/ 	.byte	0x00, 0xf0, 0x11, 0x00


	//----- nvinfo : EIATTR_KPARAM_INFO
	.align		4
.L_37:
        /*0018*/ 	.byte	0x04, 0x17
        /*001a*/ 	.short	(.L_39 - .L_38)
.L_38:
        /*001c*/ 	.word	0x00000000
        /*0020*/ 	.short	0x0002
        /*0022*/ 	.short	0x0010
        /*0024*/ 	.byte	0x00, 0xf5, 0x21, 0x00


	//----- nvinfo : EIATTR_KPARAM_INFO
	.align		4
.L_39:
        /*0028*/ 	.byte	0x04, 0x17
        /*002a*/ 	.short	(.L_41 - .L_40)
.L_40:
        /*002c*/ 	.word	0x00000000
        /*0030*/ 	.short	0x0001
        /*0032*/ 	.short	0x0008
        /*0034*/ 	.byte	0x00, 0xf5, 0x21, 0x00


	//----- nvinfo : EIATTR_KPARAM_INFO
	.align		4
.L_41:
        /*0038*/ 	.byte	0x04, 0x17
        /*003a*/ 	.short	(.L_43 - .L_42)
.L_42:
        /*003c*/ 	.word	0x00000000
        /*0040*/ 	.short	0x0000
        /*0042*/ 	.short	0x0000
        /*0044*/ 	.byte	0x00, 0xf5, 0x21, 0x00


	//----- nvinfo : EIATTR_SPARSE_MMA_MASK
	.align		4
.L_43:
        /*0048*/ 	.byte	0x03, 0x50
        /*004a*/ 	.short	0x0000


	//----- nvinfo : EIATTR_MAXREG_COUNT
	.align		4
        /*004c*/ 	.byte	0x03, 0x1b
        /*004e*/ 	.short	0x00ff


	//----- nvinfo : EIATTR_MERCURY_ISA_VERSION
	.align		4
        /*0050*/ 	.byte	0x03, 0x5f
        /*0052*/ 	.short	0x0101


	//----- nvinfo : EIATTR_VRC_CTA_INIT_COUNT
	.align		4
        /*0054*/ 	.byte	0x02, 0x4a
	.zero		1
	.zero		1


	//----- nvinfo : EIATTR_EXIT_INSTR_OFFSETS
	.align		4
        /*0058*/ 	.byte	0x04, 0x1c
        /*005a*/ 	.short	(.L_45 - .L_44)


	//   ....[0]....
.L_44:
        /*005c*/ 	.word	0x00000070


	//   ....[1]....
        /*0060*/ 	.word	0x00000160


	//----- nvinfo : EIATTR_CBANK_PARAM_SIZE
	.align		4
.L_45:
        /*0064*/ 	.byte	0x03, 0x19
        /*0066*/ 	.short	0x001c


	//----- nvinfo : EIATTR_PARAM_CBANK
	.align		4
        /*0068*/ 	.byte	0x04, 0x0a
        /*006a*/ 	.short	(.L_47 - .L_46)
	.align		4
.L_46:
        /*006c*/ 	.word	index@(.nv.constant0._Z9cmul_conjPK6float2S1_PS_i)
        /*0070*/ 	.short	0x0380
        /*0072*/ 	.short	0x001c


	//----- nvinfo : EIATTR_SW_WAR
	.align		4
.L_47:
        /*0074*/ 	.byte	0x04, 0x36
        /*0076*/ 	.short	(.L_49 - .L_48)
.L_48:
        /*0078*/ 	.word	0x00000008
.L_49:


//--------------------- .nv.info._Z11xcorr_naivePKfS0_Pfi --------------------------
	.section	.nv.info._Z11xcorr_naivePKfS0_Pfi,"",@"SHT_CUDA_INFO"
	.sectionflags	@""
	.align	4


	//----- nvinfo : EIATTR_CUDA_API_VERSION
	.align		4
        /*0000*/ 	.byte	0x04, 0x37
        /*0002*/ 	.short	(.L_51 - .L_50)
.L_50:
        /*0004*/ 	.word	0x00000082


	//----- nvinfo : EIATTR_KPARAM_INFO
	.align		4
.L_51:
        /*0008*/ 	.byte	0x04, 0x17
        /*000a*/ 	.short	(.L_53 - .L_52)
.L_52:
        /*000c*/ 	.word	0x00000000
        /*0010*/ 	.short	0x0003
        /*0012*/ 	.short	0x0018
        /*0014*/ 	.byte	0x00, 0xf0, 0x11, 0x00


	//----- nvinfo : EIATTR_KPARAM_INFO
	.align		4
.L_53:
        /*0018*/ 	.byte	0x04, 0x17
        /*001a*/ 	.short	(.L_55 - .L_54)
.L_54:
        /*001c*/ 	.word	0x00000000
        /*0020*/ 	.short	0x0002
        /*0022*/ 	.short	0x0010
        /*0024*/ 	.byte	0x00, 0xf5, 0x21, 0x00


	//----- nvinfo : EIATTR_KPARAM_INFO
	.align		4
.L_55:
        /*0028*/ 	.byte	0x04, 0x17
        /*002a*/ 	.short	(.L_57 - .L_56)
.L_56:
        /*002c*/ 	.word	0x00000000
        /*0030*/ 	.short	0x0001
        /*0032*/ 	.short	0x0008
        /*0034*/ 	.byte	0x00, 0xf5, 0x21, 0x00


	//----- nvinfo : EIATTR_KPARAM_INFO
	.align		4
.L_57:
        /*0038*/ 	.byte	0x04, 0x17
        /*003a*/ 	.short	(.L_59 - .L_58)
.L_58:
        /*003c*/ 	.word	0x00000000
        /*0040*/ 	.short	0x0000
        /*0042*/ 	.short	0x0000
        /*0044*/ 	.byte	0x00, 0xf5, 0x21, 0x00


	//----- nvinfo : EIATTR_SPARSE_MMA_MASK
	.align		4
.L_59:
        /*0048*/ 	.byte	0x03, 0x50
        /*004a*/ 	.short	0x0000


	//----- nvinfo : EIATTR_MAXREG_COUNT
	.align		4
        /*004c*/ 	.byte	0x03, 0x1b
        /*004e*/ 	.short	0x00ff


	//----- nvinfo : EIATTR_MERCURY_ISA_VERSION
	.align		4
        /*0050*/ 	.byte	0x03, 0x5f
        /*0052*/ 	.short	0x0101


	//----- nvinfo : EIATTR_VRC_CTA_INIT_COUNT
	.align		4
        /*0054*/ 	.byte	0x02, 0x4a
	.zero		1
	.zero		1


	//----- nvinfo : EIATTR_EXIT_INSTR_OFFSETS
	.align		4
        /*0058*/ 	.byte	0x04, 0x1c
        /*005a*/ 	.short	(.L_61 - .L_60)


	//   ....[0]....
.L_60:
        /*005c*/ 	.word	0x00000090


	//   ....[1]....
        /*0060*/ 	.word	0x00000a00


	//----- nvinfo : EIATTR_CRS_STACK_SIZE
	.align		4
.L_61:
        /*0064*/ 	.byte	0x04, 0x1e
        /*0066*/ 	.short	(.L_63 - .L_62)
.L_62:
        /*0068*/ 	.word	0x00000000


	//----- nvinfo : EIATTR_CBANK_PARAM_SIZE
	.align		4
.L_63:
        /*006c*/ 	.byte	0x03, 0x19
        /*006e*/ 	.short	0x001c


	//----- nvinfo : EIATTR_PARAM_CBANK
	.align		4
        /*0070*/ 	.byte	0x04, 0x0a
        /*0072*/ 	.short	(.L_65 - .L_64)
	.align		4
.L_64:
        /*0074*/ 	.word	index@(.nv.constant0._Z11xcorr_naivePKfS0_Pfi)
        /*0078*/ 	.short	0x0380
        /*007a*/ 	.short	0x001c


	//----- nvinfo : EIATTR_SW_WAR
	.align		4
.L_65:
        /*007c*/ 	.byte	0x04, 0x36
        /*007e*/ 	.short	(.L_67 - .L_66)
.L_66:
        /*0080*/ 	.word	0x00000008
.L_67:


//--------------------- .nv.callgraph             --------------------------
	.section	.nv.callgraph,"",@"SHT_CUDA_CALLGRAPH"
	.align	4
	.sectionentsize	8
	.align		4
        /*0000*/ 	.word	0x00000000
	.align		4
        /*0004*/ 	.word	0xffffffff
	.align		4
        /*0008*/ 	.word	0x00000000
	.align		4
        /*000c*/ 	.word	0xfffffffe
	.align		4
        /*0010*/ 	.word	0x00000000
	.align		4
        /*0014*/ 	.word	0xfffffffd
	.align		4
        /*0018*/ 	.word	0x00000000
	.align		4
        /*001c*/ 	.word	0xfffffffc


//--------------------- .text._Z15scaleCopyKernelPfPK6float2fi --------------------------
	.section	.text._Z15scaleCopyKernelPfPK6float2fi,"ax",@progbits
	.align	128
        .global         _Z15scaleCopyKernelPfPK6float2fi
        .type           _Z15scaleCopyKernelPfPK6float2fi,@function
        .size           _Z15scaleCopyKernelPfPK6float2fi,(.L_x_9 - _Z15scaleCopyKernelPfPK6float2fi)
        .other          _Z15scaleCopyKernelPfPK6float2fi,@"STO_CUDA_ENTRY STV_DEFAULT"
_Z15scaleCopyKernelPfPK6float2fi:
.text._Z15scaleCopyKernelPfPK6float2fi:
[----:B------:R-:W-:Y:S01]  /*0000*/  LDC R1, c[0x0][0x37c] ;  /* 0x0000df00ff017b82 */ /* 0x000fe20000000800 */
[----:B------:R-:W0:Y:S07]  /*0010*/  S2R R0, SR_TID.X ;  /* 0x0000000000007919 */ /* 0x000e2e0000002100 */
[----:B------:R-:W0:Y:S01]  /*0020*/  S2UR UR4, SR_CTAID.X ;  /* 0x00000000000479c3 */ /* 0x000e220000002500 */
[----:B------:R-:W1:Y:S07]  /*0030*/  LDCU UR5, c[0x0][0x394] ;  /* 0x00007280ff0577ac */ /* 0x000e6e0008000800 */
[----:B------:R-:W0:Y:S02]  /*0040*/  LDC R7, c[0x0][0x360] ;  /* 0x0000d800ff077b82 */ /* 0x000e240000000800 */
[----:B0-----:R-:W-:-:S05]  /*0050*/  IMAD R7, R7, UR4, R0 ;  /* 0x0000000407077c24 */ /* 0x001fca000f8e0200 */
[----:B-1----:R-:W-:-:S13]  /*0060*/  ISETP.GE.AND P0, PT, R7, UR5, PT ;  /* 0x0000000507007c0c */ /* 0x002fda000bf06270 */
[----:B------:R-:W-:Y:S05]  /*0070*/  @P0 EXIT ;  /* 0x000000000000094d */ /* 0x000fea0003800000 */
[----:B------:R-:W0:Y:S01]  /*0080*/  LDC.64 R2, c[0x0][0x388] ;  /* 0x0000e200ff027b82 */ /* 0x000e220000000a00 */
[----:B------:R-:W1:Y:S01]  /*0090*/  LDCU.64 UR4, c[0x0][0x358] ;  /* 0x00006b00ff0477ac */ /* 0x000e620008000a00 */
[----:B------:R-:W2:Y:S06]  /*00a0*/  LDCU UR6, c[0x0][0x390] ;  /* 0x00007200ff0677ac */ /* 0x000eac0008000800 */
[----:B------:R-:W3:Y:S01]  /*00b0*/  LDC.64 R4, c[0x0][0x380] ;  /* 0x0000e000ff047b82 */ /* 0x000ee20000000a00 */
[----:B0-----:R-:W-:-:S06]  /*00c0*/  IMAD.WIDE R2, R7, 0x8, R2 ;  /* 0x0000000807027825 */ /* 0x001fcc00078e0202 */
[----:B-1----:R-:W2:Y:S01]  /*00d0*/  LDG.E R2, desc[UR4][R2.64] ;  /* 0x0000000402027981 */ /* 0x002ea2000c1e1900 */
[----:B---3--:R-:W-:-:S04]  /*00e0*/  IMAD.WIDE R4, R7, 0x4, R4 ;  /* 0x0000000407047825 */ /* 0x008fc800078e0204 */
[----:B--2---:R-:W-:-:S05]  /*00f0*/  FMUL R7, R2, UR6 ;  /* 0x0000000602077c20 */ /* 0x004fca0008400000 */
[----:B------:R-:W-:Y:S01]  /*0100*/  STG.E desc[UR4][R4.64], R7 ;  /* 0x0000000704007986 */ /* 0x000fe2000c101904 */
[----:B------:R-:W-:Y:S05]  /*0110*/  EXIT ;  /* 0x000000000000794d */ /* 0x000fea0003800000 */
.L_x_0:
[----:B------:R-:W-:-:S00]  /*0120*/  BRA `(.L_x_0) ;  /* 0xfffffffc00fc7947 */ /* 0x000fc0000383ffff */
[----:B------:R-:W-:-:S00]  /*0130*/  NOP ;  /* 0x0000000000007918 */ /* 0x000fc00000000000 */
        /* <DEDUP_REMOVED lines=12> */
.L_x_9:


//--------------------- .text._Z9cmul_conjPK6float2S1_PS_i --------------------------
	.section	.text._Z9cmul_conjPK6float2S1_PS_i,"ax",@progbits
	.align	128
        .global         _Z9cmul_conjPK6float2S1_PS_i
        .type           _Z9cmul_conjPK6float2S1_PS_i,@function
        .size           _Z9cmul_conjPK6float2S1_PS_i,(.L_x_10 - _Z9cmul_conjPK6float2S1_PS_i)
        .other          _Z9cmul_conjPK6float2S1_PS_i,@"STO_CUDA_ENTRY STV_DEFAULT"
_Z9cmul_conjPK6float2S1_PS_i:
.text._Z9cmul_conjPK6float2S1_PS_i:
        /* <DEDUP_REMOVED lines=9> */
[----:B------:R-:W1:Y:S07]  /*0090*/  LDCU.64 UR4, c[0x0][0x358] ;  /* 0x00006b00ff0477ac */ /* 0x000e6e0008000a00 */
[----:B------:R-:W2:Y:S08]  /*00a0*/  LDC.64 R4, c[0x0][0x388] ;  /* 0x0000e200ff047b82 */ /* 0x000eb00000000a00 */
[----:B------:R-:W3:Y:S01]  /*00b0*/  LDC.64 R6, c[0x0][0x390] ;  /* 0x0000e400ff067b82 */ /* 0x000ee20000000a00 */
[----:B0-----:R-:W-:-:S06]  /*00c0*/  IMAD.WIDE R2, R9, 0x8, R2 ;  /* 0x0000000809027825 */ /* 0x001fcc00078e0202 */
[----:B-1----:R-:W4:Y:S01]  /*00d0*/  LDG.E.64.CONSTANT R2, desc[UR4][R2.64] ;  /* 0x0000000402027981 */ /* 0x002f22000c1e9b00 */
[----:B--2---:R-:W-:-:S06]  /*00e0*/  IMAD.WIDE R4, R9, 0x8, R4 ;  /* 0x0000000809047825 */ /* 0x004fcc00078e0204 */
[----:B------:R-:W4:Y:S01]  /*00f0*/  LDG.E.64.CONSTANT R4, desc[UR4][R4.64] ;  /* 0x0000000404047981 */ /* 0x000f22000c1e9b00 */
[----:B---3--:R-:W-:-:S04]  /*0100*/  IMAD.WIDE R6, R9, 0x8, R6 ;  /* 0x0000000809067825 */ /* 0x008fc800078e0206 */
[-C--:B----4-:R-:W-:Y:S01]  /*0110*/  FMUL R11, R3, R5.reuse ;  /* 0x00000005030b7220 */ /* 0x090fe20000400000 */
[----:B------:R-:W-:-:S03]  /*0120*/  FMUL R0, R2, R5 ;  /* 0x0000000502007220 */ /* 0x000fc60000400000 */
[-C--:B------:R-:W-:Y:S01]  /*0130*/  FFMA R8, R2, R4.reuse, R11 ;  /* 0x0000000402087223 */ /* 0x080fe2000000000b */
[----:B------:R-:W-:-:S05]  /*0140*/  FFMA R9, R3, R4, -R0 ;  /* 0x0000000403097223 */ /* 0x000fca0000000800 */
[----:B------:R-:W-:Y:S01]  /*0150*/  STG.E.64 desc[UR4][R6.64], R8 ;  /* 0x0000000806007986 */ /* 0x000fe2000c101b04 */
[----:B------:R-:W-:Y:S05]  /*0160*/  EXIT ;  /* 0x000000000000794d */ /* 0x000fea0003800000 */
.L_x_1:
        /* <DEDUP_REMOVED lines=9> */
.L_x_10:


//--------------------- .text._Z11xcorr_naivePKfS0_Pfi --------------------------
	.section	.text._Z11xcorr_naivePKfS0_Pfi,"ax",@progbits
	.align	128
        .global         _Z11xcorr_naivePKfS0_Pfi
        .type           _Z11xcorr_naivePKfS0_Pfi,@function
        .size           _Z11xcorr_naivePKfS0_Pfi,(.L_x_11 - _Z11xcorr_naivePKfS0_Pfi)
        .other          _Z11xcorr_naivePKfS0_Pfi,@"STO_CUDA_ENTRY STV_DEFAULT"
_Z11xcorr_naivePKfS0_Pfi:
.text._Z11xcorr_naivePKfS0_Pfi:
[----:B------:R-:W-:Y:S01]  /*0000*/  LDC R1, c[0x0][0x37c] ;  /* 0x0000df00ff017b82 */ /* 0x000fe20000000800 */
[----:B------:R-:W0:Y:S07]  /*0010*/  S2R R2, SR_TID.X ;  /* 0x0000000000027919 */ /* 0x000e2e0000002100 */
[----:B------:R-:W0:Y:S01]  /*0020*/  S2UR UR4, SR_CTAID.X ;  /* 0x00000000000479c3 */ /* 0x000e220000002500 */
[----:B------:R-:W1:Y:S07]  /*0030*/  LDCU UR5, c[0x0][0x398] ;  /* 0x00007300ff0577ac */ /* 0x000e6e0008000800 */
[----:B------:R-:W0:Y:S01]  /*0040*/  LDC R3, c[0x0][0x360] ;  /* 0x0000d800ff037b82 */ /* 0x000e220000000800 */
[----:B-1----:R-:W-:Y:S01]  /*0050*/  MOV R0, UR5 ;  /* 0x0000000500007c02 */ /* 0x002fe20008000f00 */
[----:B0-----:R-:W-:-:S03]  /*0060*/  IMAD R3, R3, UR4, R2 ;  /* 0x0000000403037c24 */ /* 0x001fc6000f8e0202 */
[----:B------:R-:W-:-:S04]  /*0070*/  LEA R2, R0, 0xffffffff, 0x1 ;  /* 0xffffffff00027811 */ /* 0x000fc800078e08ff */
[----:B------:R-:W-:-:S13]  /*0080*/  ISETP.GE.AND P0, PT, R3, R2, PT ;  /* 0x000000020300720c */ /* 0x000fda0003f06270 */
[----:B------:R-:W-:Y:S05]  /*0090*/  @P0 EXIT ;  /* 0x000000000000094d */ /* 0x000fea0003800000 */
[----:B------:R-:W-:Y:S01]  /*00a0*/  ISETP.GE.AND P0, PT, R0, 0x1, PT ;  /* 0x000000010000780c */ /* 0x000fe20003f06270 */
[----:B------:R-:W0:Y:S01]  /*00b0*/  LDCU.64 UR4, c[0x0][0x358] ;  /* 0x00006b00ff0477ac */ /* 0x000e220008000a00 */
[----:B------:R-:W-:-:S11]  /*00c0*/  IMAD.MOV.U32 R2, RZ, RZ, RZ ;  /* 0x000000ffff027224 */ /* 0x000fd600078e00ff */
[----:B------:R-:W-:Y:S05]  /*00d0*/  @!P0 BRA `(.L_x_2) ;  /* 0x00000008003c8947 */ /* 0x000fea0003800000 */
[C---:B------:R-:W-:Y:S01]  /*00e0*/  ISETP.GE.U32.AND P1, PT, R0.reuse, 0x8, PT ;  /* 0x000000080000780c */ /* 0x040fe20003f26070 */
[----:B------:R-:W-:Y:S01]  /*00f0*/  HFMA2 R2, -RZ, RZ, 0, 0 ;  /* 0x00000000ff027431 */ /* 0x000fe200000001ff */
[----:B------:R-:W-:Y:S01]  /*0100*/  LOP3.LUT R22, R0, 0x7, RZ, 0xc0, !PT ;  /* 0x0000000700167812 */ /* 0x000fe200078ec0ff */
[----:B------:R-:W-:Y:S01]  /*0110*/  IMAD.MOV.U32 R5, RZ, RZ, RZ ;  /* 0x000000ffff057224 */ /* 0x000fe200078e00ff */
[----:B------:R-:W-:Y:S02]  /*0120*/  IADD3 R4, PT, PT, R3, 0x1, -R0 ;  /* 0x0000000103047810 */ /* 0x000fe40007ffe800 */
[----:B------:R-:W-:-:S07]  /*0130*/  ISETP.NE.AND P0, PT, R22, RZ, PT ;  /* 0x000000ff1600720c */ /* 0x000fce0003f05270 */
[----:B------:R-:W-:Y:S06]  /*0140*/  @!P1 BRA `(.L_x_3) ;  /* 0x0000000400049947 */ /* 0x000fec0003800000 */
[----:B------:R-:W-:Y:S01]  /*0150*/  LOP3.LUT R5, R0, 0x7ffffff8, RZ, 0xc0, !PT ;  /* 0x7ffffff800057812 */ /* 0x000fe200078ec0ff */
[----:B------:R-:W-:Y:S01]  /*0160*/  IMAD.MOV.U32 R6, RZ, RZ, RZ ;  /* 0x000000ffff067224 */ /* 0x000fe200078e00ff */
[----:B------:R-:W-:-:S07]  /*0170*/  MOV R2, RZ ;  /* 0x000000ff00027202 */ /* 0x000fce0000000f00 */
.L_x_4:
[----:B------:R-:W1:Y:S01]  /*0180*/  LDC R0, c[0x0][0x398] ;  /* 0x0000e600ff007b82 */ /* 0x000e620000000800 */
[----:B------:R-:W-:-:S05]  /*0190*/  IADD3 R7, PT, PT, R4, R6, RZ ;  /* 0x0000000604077210 */ /* 0x000fca0007ffe0ff */
[C---:B------:R-:W-:Y:S02]  /*01a0*/  VIADD R13, R7.reuse, 0x1 ;  /* 0x00000001070d7836 */ /* 0x040fe40000000000 */
[----:B------:R-:W2:Y:S01]  /*01b0*/  LDC.64 R10, c[0x0][0x380] ;  /* 0x0000e000ff0a7b82 */ /* 0x000ea20000000a00 */
[-C--:B-1----:R-:W-:Y:S02]  /*01c0*/  ISETP.GE.U32.AND P1, PT, R7, R0.reuse, PT ;  /* 0x000000000700720c */ /* 0x082fe40003f26070 */
[----:B------:R-:W-:Y:S01]  /*01d0*/  ISETP.GE.U32.AND P6, PT, R13, R0, PT ;  /* 0x000000000d00720c */ /* 0x000fe20003fc6070 */
[----:B--2---:R-:W-:-:S10]  /*01e0*/  IMAD.WIDE.U32 R10, R6, 0x4, R10 ;  /* 0x00000004060a7825 */ /* 0x004fd400078e000a */
[----:B------:R-:W1:Y:S01]  /*01f0*/  @!P1 LDC.64 R14, c[0x0][0x388] ;  /* 0x0000e200ff0e9b82 */ /* 0x000e620000000a00 */
[----:B0-----:R-:W2:Y:S04]  /*0200*/  @!P1 LDG.E.CONSTANT R17, desc[UR4][R10.64] ;  /* 0x000000040a119981 */ /* 0x001ea8000c1e9900 */
[----:B------:R-:W3:Y:S03]  /*0210*/  @!P6 LDG.E.CONSTANT R12, desc[UR4][R10.64+0x4] ;  /* 0x000004040a0ce981 */ /* 0x000ee6000c1e9900 */
[----:B------:R-:W0:Y:S01]  /*0220*/  @!P6 LDC.64 R8, c[0x0][0x388] ;  /* 0x0000e200ff08eb82 */ /* 0x000e220000000a00 */
[----:B-1----:R-:W-:-:S06]  /*0230*/  @!P1 IMAD.WIDE.U32 R14, R7, 0x4, R14 ;  /* 0x00000004070e9825 */ /* 0x002fcc00078e000e */
[----:B------:R-:W2:Y:S01]  /*0240*/  @!P1 LDG.E.CONSTANT R14, desc[UR4][R14.64] ;  /* 0x000000040e0e9981 */ /* 0x000ea2000c1e9900 */
[----:B0-----:R-:W-:-:S06]  /*0250*/  @!P6 IMAD.WIDE.U32 R8, R13, 0x4, R8 ;  /* 0x000000040d08e825 */ /* 0x001fcc00078e0008 */
[----:B------:R-:W3:Y:S01]  /*0260*/  @!P6 LDG.E.CONSTANT R9, desc[UR4][R8.64] ;  /* 0x000000040809e981 */ /* 0x000ee2000c1e9900 */
[C---:B------:R-:W-:Y:S01]  /*0270*/  IADD3 R13, PT, PT, R7.reuse, 0x2, RZ ;  /* 0x00000002070d7810 */ /* 0x040fe20007ffe0ff */
[----:B------:R-:W-:-:S03]  /*0280*/  VIADD R29, R7, 0x3 ;  /* 0x00000003071d7836 */ /* 0x000fc60000000000 */
[-C--:B------:R-:W-:Y:S02]  /*0290*/  ISETP.GE.U32.AND P5, PT, R13, R0.reuse, PT ;  /* 0x000000000d00720c */ /* 0x080fe40003fa6070 */
[----:B------:R-:W-:Y:S02]  /*02a0*/  IADD3 R27, PT, PT, R7, 0x4, RZ ;  /* 0x00000004071b7810 */ /* 0x000fe40007ffe0ff */
[-C--:B------:R-:W-:Y:S02]  /*02b0*/  ISETP.GE.U32.AND P4, PT, R29, R0.reuse, PT ;  /* 0x000000001d00720c */ /* 0x080fe40003f86070 */
[----:B------:R-:W-:Y:S02]  /*02c0*/  IADD3 R25, PT, PT, R7, 0x5, RZ ;  /* 0x0000000507197810 */ /* 0x000fe40007ffe0ff */
[-C--:B------:R-:W-:Y:S01]  /*02d0*/  ISETP.GE.U32.AND P3, PT, R27, R0.reuse, PT ;  /* 0x000000001b00720c */ /* 0x080fe20003f66070 */
[----:B------:R-:W-:Y:S01]  /*02e0*/  VIADD R23, R7, 0x6 ;  /* 0x0000000607177836 */ /* 0x000fe20000000000 */
[----:B------:R-:W-:-:S03]  /*02f0*/  ISETP.GE.U32.AND P2, PT, R25, R0, PT ;  /* 0x000000001900720c */ /* 0x000fc60003f46070 */
[----:B------:R-:W0:Y:S01]  /*0300*/  @!P5 LDC.64 R18, c[0x0][0x388] ;  /* 0x0000e200ff12db82 */ /* 0x000e220000000a00 */
[----:B------:R-:W-:-:S07]  /*0310*/  IADD3 R7, PT, PT, R7, 0x7, RZ ;  /* 0x0000000707077810 */ /* 0x000fce0007ffe0ff */
[----:B------:R-:W1:Y:S01]  /*0320*/  @!P4 LDC.64 R20, c[0x0][0x388] ;  /* 0x0000e200ff14cb82 */ /* 0x000e620000000a00 */
[----:B0-----:R-:W-:-:S06]  /*0330*/  @!P5 IMAD.WIDE.U32 R18, R13, 0x4, R18 ;  /* 0x000000040d12d825 */ /* 0x001fcc00078e0012 */
[----:B------:R-:W4:Y:S01]  /*0340*/  @!P5 LDG.E.CONSTANT R18, desc[UR4][R18.64] ;  /* 0x000000041212d981 */ /* 0x000f22000c1e9900 */
[----:B-1----:R-:W-:-:S03]  /*0350*/  @!P4 IMAD.WIDE.U32 R20, R29, 0x4, R20 ;  /* 0x000000041d14c825 */ /* 0x002fc600078e0014 */
[----:B------:R-:W4:Y:S04]  /*0360*/  @!P5 LDG.E.CONSTANT R29, desc[UR4][R10.64+0x8] ;  /* 0x000008040a1dd981 */ /* 0x000f28000c1e9900 */
[----:B------:R-:W5:Y:S01]  /*0370*/  @!P4 LDG.E.CONSTANT R20, desc[UR4][R20.64] ;  /* 0x000000041414c981 */ /* 0x000f62000c1e9900 */
[----:B--2---:R-:W-:Y:S01]  /*0380*/  @!P1 FFMA R2, R17, R14, R2 ;  /* 0x0000000e11029223 */ /* 0x004fe20000000002 */
[----:B------:R-:W-:Y:S01]  /*0390*/  ISETP.GE.U32.AND P1, PT, R23, R0, PT ;  /* 0x000000001700720c */ /* 0x000fe20003f26070 */
[----:B------:R-:W0:Y:S02]  /*03a0*/  @!P2 LDC.64 R16, c[0x0][0x388] ;  /* 0x0000e200ff10ab82 */ /* 0x000e240000000a00 */
[----:B---3--:R-:W-:-:S06]  /*03b0*/  @!P6 FFMA R2, R12, R9, R2 ;  /* 0x000000090c02e223 */ /* 0x008fcc0000000002 */
[----:B------:R-:W1:Y:S01]  /*03c0*/  @!P3 LDC.64 R8, c[0x0][0x388] ;  /* 0x0000e200ff08bb82 */ /* 0x000e620000000a00 */
[----:B------:R-:W-:-:S07]  /*03d0*/  ISETP.GE.U32.AND P6, PT, R7, R0, PT ;  /* 0x000000000700720c */ /* 0x000fce0003fc6070 */
[----:B------:R-:W2:Y:S06]  /*03e0*/  @!P1 LDC.64 R14, c[0x0][0x388] ;  /* 0x0000e200ff0e9b82 */ /* 0x000eac0000000a00 */
[----:B------:R-:W3:Y:S02]  /*03f0*/  @!P6 LDG.E.CONSTANT R19, desc[UR4][R10.64+0x1c] ;  /* 0x00001c040a13e981 */ /* 0x000ee4000c1e9900 */
[----:B------:R-:W4:Y:S01]  /*0400*/  @!P6 LDC.64 R12, c[0x0][0x388] ;  /* 0x0000e200ff0ceb82 */ /* 0x000f220000000a00 */
[----:B0-----:R-:W-:Y:S02]  /*0410*/  @!P2 IMAD.WIDE.U32 R16, R25, 0x4, R16 ;  /* 0x000000041910a825 */ /* 0x001fe400078e0010 */
[----:B------:R-:W3:Y:S04]  /*0420*/  @!P3 LDG.E.CONSTANT R25, desc[UR4][R10.64+0x10] ;  /* 0x000010040a19b981 */ /* 0x000ee8000c1e9900 */
[----:B------:R-:W3:Y:S01]  /*0430*/  @!P2 LDG.E.CONSTANT R16, desc[UR4][R16.64] ;  /* 0x000000041010a981 */ /* 0x000ee2000c1e9900 */
[----:B-1----:R-:W-:-:S03]  /*0440*/  @!P3 IMAD.WIDE.U32 R8, R27, 0x4, R8 ;  /* 0x000000041b08b825 */ /* 0x002fc600078e0008 */
[----:B------:R-:W5:Y:S04]  /*0450*/  @!P4 LDG.E.CONSTANT R27, desc[UR4][R10.64+0xc] ;  /* 0x00000c040a1bc981 */ /* 0x000f68000c1e9900 */
[----:B------:R-:W3:Y:S01]  /*0460*/  @!P3 LDG.E.CONSTANT R8, desc[UR4][R8.64] ;  /* 0x000000040808b981 */ /* 0x000ee2000c1e9900 */
[----:B--2---:R-:W-:-:S03]  /*0470*/  @!P1 IMAD.WIDE.U32 R14, R23, 0x4, R14 ;  /* 0x00000004170e9825 */ /* 0x004fc600078e000e */
[----:B------:R-:W2:Y:S04]  /*0480*/  @!P2 LDG.E.CONSTANT R23, desc[UR4][R10.64+0x14] ;  /* 0x000014040a17a981 */ /* 0x000ea8000c1e9900 */
[----:B------:R-:W2:Y:S01]  /*0490*/  @!P1 LDG.E.CONSTANT R14, desc[UR4][R14.64] ;  /* 0x000000040e0e9981 */ /* 0x000ea2000c1e9900 */
[----:B----4-:R-:W-:-:S03]  /*04a0*/  @!P6 IMAD.WIDE.U32 R12, R7, 0x4, R12 ;  /* 0x00000004070ce825 */ /* 0x010fc600078e000c */
[----:B------:R-:W4:Y:S04]  /*04b0*/  @!P1 LDG.E.CONSTANT R7, desc[UR4][R10.64+0x18] ;  /* 0x000018040a079981 */ /* 0x000f28000c1e9900 */
[----:B------:R-:W4:Y:S01]  /*04c0*/  @!P6 LDG.E.CONSTANT R12, desc[UR4][R12.64] ;  /* 0x000000040c0ce981 */ /* 0x000f22000c1e9900 */
[----:B------:R-:W-:Y:S01]  /*04d0*/  @!P5 FFMA R2, R29, R18, R2 ;  /* 0x000000121d02d223 */ /* 0x000fe20000000002 */
[----:B------:R-:W-:-:S03]  /*04e0*/  IADD3 R6, PT, PT, R6, 0x8, RZ ;  /* 0x0000000806067810 */ /* 0x000fc60007ffe0ff */
[----:B-----5:R-:W-:-:S04]  /*04f0*/  @!P4 FFMA R2, R27, R20, R2 ;  /* 0x000000141b02c223 */ /* 0x020fc80000000002 */
[----:B---3--:R-:W-:-:S04]  /*0500*/  @!P3 FFMA R2, R25, R8, R2 ;  /* 0x000000081902b223 */ /* 0x008fc80000000002 */
[----:B--2---:R-:W-:Y:S01]  /*0510*/  @!P2 FFMA R2, R23, R16, R2 ;  /* 0x000000101702a223 */ /* 0x004fe20000000002 */
[----:B------:R-:W-:-:S03]  /*0520*/  ISETP.NE.AND P2, PT, R6, R5, PT ;  /* 0x000000050600720c */ /* 0x000fc60003f45270 */
[----:B----4-:R-:W-:-:S04]  /*0530*/  @!P1 FFMA R2, R7, R14, R2 ;  /* 0x0000000e07029223 */ /* 0x010fc80000000002 */
[----:B------:R-:W-:-:S06]  /*0540*/  @!P6 FFMA R2, R19, R12, R2 ;  /* 0x0000000c1302e223 */ /* 0x000fcc0000000002 */
[----:B------:R-:W-:Y:S05]  /*0550*/  @P2 BRA `(.L_x_4) ;  /* 0xfffffffc00082947 */ /* 0x000fea000383ffff */
.L_x_3:
[----:B------:R-:W-:Y:S05]  /*0560*/  @!P0 BRA `(.L_x_2) ;  /* 0x0000000400188947 */ /* 0x000fea0003800000 */
[----:B------:R-:W-:Y:S02]  /*0570*/  ISETP.GE.U32.AND P0, PT, R22, 0x4, PT ;  /* 0x000000041600780c */ /* 0x000fe40003f06070 */
[----:B------:R-:W-:-:S04]  /*0580*/  LOP3.LUT R14, R0, 0x3, RZ, 0xc0, !PT ;  /* 0x00000003000e7812 */ /* 0x000fc800078ec0ff */
[----:B------:R-:W-:-:S07]  /*0590*/  ISETP.NE.AND P4, PT, R14, RZ, PT ;  /* 0x000000ff0e00720c */ /* 0x000fce0003f85270 */
[----:B------:R-:W-:Y:S06]  /*05a0*/  @!P0 BRA `(.L_x_5) ;  /* 0x00000000007c8947 */ /* 0x000fec0003800000 */
[----:B------:R-:W-:Y:S01]  /*05b0*/  IMAD.IADD R19, R4, 0x1, R5 ;  /* 0x0000000104137824 */ /* 0x000fe200078e0205 */
[----:B------:R-:W1:Y:S03]  /*05c0*/  LDC.64 R8, c[0x0][0x380] ;  /* 0x0000e000ff087b82 */ /* 0x000e660000000a00 */
[C---:B------:R-:W-:Y:S01]  /*05d0*/  VIADD R15, R19.reuse, 0x3 ;  /* 0x00000003130f7836 */ /* 0x040fe20000000000 */
[CC--:B------:R-:W-:Y:S02]  /*05e0*/  ISETP.GE.U32.AND P0, PT, R19.reuse, R0.reuse, PT ;  /* 0x000000001300720c */ /* 0x0c0fe40003f06070 */
[C---:B------:R-:W-:Y:S02]  /*05f0*/  IADD3 R21, PT, PT, R19.reuse, 0x1, RZ ;  /* 0x0000000113157810 */ /* 0x040fe40007ffe0ff */
[----:B------:R-:W-:Y:S02]  /*0600*/  IADD3 R23, PT, PT, R19, 0x2, RZ ;  /* 0x0000000213177810 */ /* 0x000fe40007ffe0ff */
[----:B------:R-:W-:-:S02]  /*0610*/  ISETP.GE.U32.AND P1, PT, R21, R0, PT ;  /* 0x000000001500720c */ /* 0x000fc40003f26070 */
[-C--:B------:R-:W-:Y:S02]  /*0620*/  ISETP.GE.U32.AND P2, PT, R23, R0.reuse, PT ;  /* 0x000000001700720c */ /* 0x080fe40003f46070 */
[----:B------:R-:W-:-:S03]  /*0630*/  ISETP.GE.U32.AND P3, PT, R15, R0, PT ;  /* 0x000000000f00720c */ /* 0x000fc60003f66070 */
[----:B------:R-:W2:Y:S01]  /*0640*/  @!P0 LDC.64 R16, c[0x0][0x388] ;  /* 0x0000e200ff108b82 */ /* 0x000ea20000000a00 */
[----:B-1----:R-:W-:-:S07]  /*0650*/  IMAD.WIDE.U32 R8, R5, 0x4, R8 ;  /* 0x0000000405087825 */ /* 0x002fce00078e0008 */
[----:B------:R-:W1:Y:S08]  /*0660*/  @!P1 LDC.64 R12, c[0x0][0x388] ;  /* 0x0000e200ff0c9b82 */ /* 0x000e700000000a00 */
[----:B------:R-:W3:Y:S08]  /*0670*/  @!P2 LDC.64 R10, c[0x0][0x388] ;  /* 0x0000e200ff0aab82 */ /* 0x000ef00000000a00 */
[----:B------:R-:W4:Y:S01]  /*0680*/  @!P3 LDC.64 R6, c[0x0][0x388] ;  /* 0x0000e200ff06bb82 */ /* 0x000f220000000a00 */
[----:B--2---:R-:W-:-:S02]  /*0690*/  @!P0 IMAD.WIDE.U32 R16, R19, 0x4, R16 ;  /* 0x0000000413108825 */ /* 0x004fc400078e0010 */
[----:B0-----:R-:W2:Y:S04]  /*06a0*/  @!P0 LDG.E.CONSTANT R19, desc[UR4][R8.64] ;  /* 0x0000000408138981 */ /* 0x001ea8000c1e9900 */
[----:B------:R-:W2:Y:S01]  /*06b0*/  @!P0 LDG.E.CONSTANT R16, desc[UR4][R16.64] ;  /* 0x0000000410108981 */ /* 0x000ea2000c1e9900 */
[----:B-1----:R-:W-:-:S03]  /*06c0*/  @!P1 IMAD.WIDE.U32 R12, R21, 0x4, R12 ;  /* 0x00000004150c9825 */ /* 0x002fc600078e000c */
[----:B------:R-:W5:Y:S04]  /*06d0*/  @!P1 LDG.E.CONSTANT R21, desc[UR4][R8.64+0x4] ;  /* 0x0000040408159981 */ /* 0x000f68000c1e9900 */
[----:B------:R-:W5:Y:S01]  /*06e0*/  @!P1 LDG.E.CONSTANT R12, desc[UR4][R12.64] ;  /* 0x000000040c0c9981 */ /* 0x000f62000c1e9900 */
[----:B---3--:R-:W-:-:S03]  /*06f0*/  @!P2 IMAD.WIDE.U32 R10, R23, 0x4, R10 ;  /* 0x00000004170aa825 */ /* 0x008fc600078e000a */
[----:B------:R-:W3:Y:S04]  /*0700*/  @!P3 LDG.E.CONSTANT R23, desc[UR4][R8.64+0xc] ;  /* 0x00000c040817b981 */ /* 0x000ee8000c1e9900 */
[----:B------:R-:W3:Y:S01]  /*0710*/  @!P2 LDG.E.CONSTANT R10, desc[UR4][R10.64] ;  /* 0x000000040a0aa981 */ /* 0x000ee2000c1e9900 */
[----:B----4-:R-:W-:-:S03]  /*0720*/  @!P3 IMAD.WIDE.U32 R6, R15, 0x4, R6 ;  /* 0x000000040f06b825 */ /* 0x010fc600078e0006 */
[----:B------:R-:W3:Y:S04]  /*0730*/  @!P2 LDG.E.CONSTANT R15, desc[UR4][R8.64+0x8] ;  /* 0x00000804080fa981 */ /* 0x000ee8000c1e9900 */
[----:B------:R-:W4:Y:S01]  /*0740*/  @!P3 LDG.E.CONSTANT R6, desc[UR4][R6.64] ;  /* 0x000000040606b981 */ /* 0x000f22000c1e9900 */
[----:B------:R-:W-:Y:S01]  /*0750*/  IADD3 R5, PT, PT, R5, 0x4, RZ ;  /* 0x0000000405057810 */ /* 0x000fe20007ffe0ff */
[----:B--2---:R-:W-:-:S04]  /*0760*/  @!P0 FFMA R2, R19, R16, R2 ;  /* 0x0000001013028223 */ /* 0x004fc80000000002 */
[----:B-----5:R-:W-:-:S04]  /*0770*/  @!P1 FFMA R2, R21, R12, R2 ;  /* 0x0000000c15029223 */ /* 0x020fc80000000002 */
[----:B---3--:R-:W-:-:S04]  /*0780*/  @!P2 FFMA R2, R15, R10, R2 ;  /* 0x0000000a0f02a223 */ /* 0x008fc80000000002 */
[----:B----4-:R-:W-:-:S07]  /*0790*/  @!P3 FFMA R2, R23, R6, R2 ;  /* 0x000000061702b223 */ /* 0x010fce0000000002 */
.L_x_5:
[----:B------:R-:W-:Y:S05]  /*07a0*/  @!P4 BRA `(.L_x_2) ;  /* 0x000000000088c947 */ /* 0x000fea0003800000 */
[----:B------:R-:W-:Y:S02]  /*07b0*/  ISETP.NE.AND P0, PT, R14, 0x1, PT ;  /* 0x000000010e00780c */ /* 0x000fe40003f05270 */
[----:B------:R-:W-:-:S04]  /*07c0*/  LOP3.LUT R6, R0, 0x1, RZ, 0xc0, !PT ;  /* 0x0000000100067812 */ /* 0x000fc800078ec0ff */
[----:B------:R-:W-:-:S07]  /*07d0*/  ISETP.NE.U32.AND P2, PT, R6, 0x1, PT ;  /* 0x000000010600780c */ /* 0x000fce0003f45070 */
[----:B------:R-:W-:Y:S06]  /*07e0*/  @!P0 BRA `(.L_x_6) ;  /* 0x0000000000448947 */ /* 0x000fec0003800000 */
[----:B------:R-:W-:Y:S01]  /*07f0*/  IADD3 R15, PT, PT, R4, R5, RZ ;  /* 0x00000005040f7210 */ /* 0x000fe20007ffe0ff */
[----:B------:R-:W1:Y:S03]  /*0800*/  LDC.64 R6, c[0x0][0x380] ;  /* 0x0000e000ff067b82 */ /* 0x000e660000000a00 */
[C---:B------:R-:W-:Y:S01]  /*0810*/  ISETP.GE.U32.AND P0, PT, R15.reuse, R0, PT ;  /* 0x000000000f00720c */ /* 0x040fe20003f06070 */
[----:B------:R-:W-:-:S05]  /*0820*/  VIADD R17, R15, 0x1 ;  /* 0x000000010f117836 */ /* 0x000fca0000000000 */
[----:B------:R-:W-:-:S07]  /*0830*/  ISETP.GE.U32.AND P1, PT, R17, R0, PT ;  /* 0x000000001100720c */ /* 0x000fce0003f26070 */
[----:B------:R-:W2:Y:S08]  /*0840*/  @!P0 LDC.64 R8, c[0x0][0x388] ;  /* 0x0000e200ff088b82 */ /* 0x000eb00000000a00 */
[----:B------:R-:W3:Y:S01]  /*0850*/  @!P1 LDC.64 R12, c[0x0][0x388] ;  /* 0x0000e200ff0c9b82 */ /* 0x000ee20000000a00 */
[----:B-1----:R-:W-:-:S04]  /*0860*/  IMAD.WIDE.U32 R10, R5, 0x4, R6 ;  /* 0x00000004050a7825 */ /* 0x002fc800078e0006 */
[----:B--2---:R-:W-:Y:S02]  /*0870*/  @!P0 IMAD.WIDE.U32 R6, R15, 0x4, R8 ;  /* 0x000000040f068825 */ /* 0x004fe400078e0008 */
[----:B0-----:R-:W2:Y:S04]  /*0880*/  @!P0 LDG.E.CONSTANT R15, desc[UR4][R10.64] ;  /* 0x000000040a0f8981 */ /* 0x001ea8000c1e9900 */
[----:B------:R-:W2:Y:S01]  /*0890*/  @!P0 LDG.E.CONSTANT R6, desc[UR4][R6.64] ;  /* 0x0000000406068981 */ /* 0x000ea2000c1e9900 */
[----:B---3--:R-:W-:-:S03]  /*08a0*/  @!P1 IMAD.WIDE.U32 R8, R17, 0x4, R12 ;  /* 0x0000000411089825 */ /* 0x008fc600078e000c */
[----:B------:R-:W3:Y:S04]  /*08b0*/  @!P1 LDG.E.CONSTANT R13, desc[UR4][R10.64+0x4] ;  /* 0x000004040a0d9981 */ /* 0x000ee8000c1e9900 */
[----:B------:R-:W3:Y:S01]  /*08c0*/  @!P1 LDG.E.CONSTANT R8, desc[UR4][R8.64] ;  /* 0x0000000408089981 */ /* 0x000ee2000c1e9900 */
[----:B------:R-:W-:Y:S01]  /*08d0*/  IADD3 R5, PT, PT, R5, 0x2, RZ ;  /* 0x0000000205057810 */ /* 0x000fe20007ffe0ff */
[----:B--2---:R-:W-:-:S04]  /*08e0*/  @!P0 FFMA R2, R15, R6, R2 ;  /* 0x000000060f028223 */ /* 0x004fc80000000002 */
[----:B---3--:R-:W-:-:S07]  /*08f0*/  @!P1 FFMA R2, R13, R8, R2 ;  /* 0x000000080d029223 */ /* 0x008fce0000000002 */
.L_x_6:
[----:B------:R-:W-:Y:S05]  /*0900*/  @P2 BRA `(.L_x_2) ;  /* 0x0000000000302947 */ /* 0x000fea0003800000 */
[----:B------:R-:W-:Y:S01]  /*0910*/  IADD3 R11, PT, PT, R4, R5, RZ ;  /* 0x00000005040b7210 */ /* 0x000fe20007ffe0ff */
[----:B------:R-:W-:Y:S03]  /*0920*/  BSSY.RECONVERGENT B0, `(.L_x_2) ;  /* 0x000000a000007945 */ /* 0x000fe60003800200 */
[----:B------:R-:W-:-:S13]  /*0930*/  ISETP.GE.U32.AND P0, PT, R11, R0, PT ;  /* 0x000000000b00720c */ /* 0x000fda0003f06070 */
[----:B------:R-:W-:Y:S05]  /*0940*/  @P0 BRA `(.L_x_7) ;  /* 0x00000000001c0947 */ /* 0x000fea0003800000 */
[----:B------:R-:W1:Y:S08]  /*0950*/  LDC.64 R6, c[0x0][0x380] ;  /* 0x0000e000ff067b82 */ /* 0x000e700000000a00 */
[----:B------:R-:W2:Y:S01]  /*0960*/  LDC.64 R8, c[0x0][0x388] ;  /* 0x0000e200ff087b82 */ /* 0x000ea20000000a00 */
[----:B-1----:R-:W-:-:S06]  /*0970*/  IMAD.WIDE.U32 R4, R5, 0x4, R6 ;  /* 0x0000000405047825 */ /* 0x002fcc00078e0006 */
[----:B0-----:R-:W3:Y:S01]  /*0980*/  LDG.E.CONSTANT R5, desc[UR4][R4.64] ;  /* 0x0000000404057981 */ /* 0x001ee2000c1e9900 */
[----:B--2---:R-:W-:-:S06]  /*0990*/  IMAD.WIDE.U32 R6, R11, 0x4, R8 ;  /* 0x000000040b067825 */ /* 0x004fcc00078e0008 */
[----:B------:R-:W3:Y:S02]  /*09a0*/  LDG.E.CONSTANT R6, desc[UR4][R6.64] ;  /* 0x0000000406067981 */ /* 0x000ee4000c1e9900 */
[----:B---3--:R-:W-:-:S07]  /*09b0*/  FFMA R2, R5, R6, R2 ;  /* 0x0000000605027223 */ /* 0x008fce0000000002 */
.L_x_7:
[----:B0-----:R-:W-:Y:S05]  /*09c0*/  BSYNC.RECONVERGENT B0 ;  /* 0x0000000000007941 */ /* 0x001fea0003800200 */
.L_x_2:
[----:B------:R-:W1:Y:S02]  /*09d0*/  LDC.64 R4, c[0x0][0x390] ;  /* 0x0000e400ff047b82 */ /* 0x000e640000000a00 */
[----:B-1----:R-:W-:-:S05]  /*09e0*/  IMAD.WIDE R4, R3, 0x4, R4 ;  /* 0x0000000403047825 */ /* 0x002fca00078e0204 */
[----:B0-----:R-:W-:Y:S01]  /*09f0*/  STG.E desc[UR4][R4.64], R2 ;  /* 0x0000000204007986 */ /* 0x001fe2000c101904 */
[----:B------:R-:W-:Y:S05]  /*0a00*/  EXIT ;  /* 0x000000000000794d */ /* 0x000fea0003800000 */
.L_x_8:
        /* <DEDUP_REMOVED lines=15> */
.L_x_11:


//--------------------- .nv.shared.reserved.0     --------------------------
	.section	.nv.shared.reserved.0,"aw",@nobits
	.weak		__nv_reservedSMEM_offset_0_alias
	.size		__nv_reservedSMEM_offset_0_alias, 0, 64
	.other		__nv_reservedSMEM_offset_0_alias,@"STO_CUDA_RESERVED_SHARED STV_DEFAULT"
__nv_reservedSMEM_offset_0_alias:
	.zero		0
	.zero		64


//--------------------- .nv.constant0._Z15scaleCopyKernelPfPK6float2fi --------------------------
	.section	.nv.constant0._Z15scaleCopyKernelPfPK6float2fi,"a",@progbits
	.sectionflags	@""
	.align	4
.nv.constant0._Z15scaleCopyKernelPfPK6float2fi:
	.zero		920


//--------------------- .nv.constant0._Z9cmul_conjPK6float2S1_PS_i --------------------------
	.section	.nv.constant0._Z9cmul_conjPK6float2S1_PS_i,"a",@progbits
	.sectionflags	@""
	.align	4
.nv.constant0._Z9cmul_conjPK6float2S1_PS_i:
	.zero		924


//--------------------- .nv.constant0._Z11xcorr_naivePKfS0_Pfi --------------------------
	.section	.nv.constant0._Z11xcorr_naivePKfS0_Pfi,"a",@progbits
	.sectionflags	@""
	.align	4
.nv.constant0._Z11xcorr_naivePKfS0_Pfi:
	.zero		924


//--------------------- SYMBOLS --------------------------

	.type		.nv.reservedSmem.offset0,@object
	.size		.nv.reservedSmem.offset0,0x4
